//
// Generated by NVIDIA NVVM Compiler
//
// Compiler Build ID: CL-36424714
// Cuda compilation tools, release 13.0, V13.0.88
// Based on NVVM 20.0.0
//

.version 9.0
.target sm_100
.address_size 64

	// .globl	_Z6vecAddPfS_S_S_PiS0_S0_i
.extern .func  (.param .b32 func_retval0) vprintf
(
	.param .b64 vprintf_param_0,
	.param .b64 vprintf_param_1
)
;
.global .align 1 .b8 $str[21] = {105, 100, 58, 32, 32, 32, 37, 100, 32, 32, 32, 32, 78, 58, 32, 32, 37, 100, 32, 10};

.visible .entry _Z6vecAddPfS_S_S_PiS0_S0_i(
	.param .u64 .ptr .align 1 _Z6vecAddPfS_S_S_PiS0_S0_i_param_0,
	.param .u64 .ptr .align 1 _Z6vecAddPfS_S_S_PiS0_S0_i_param_1,
	.param .u64 .ptr .align 1 _Z6vecAddPfS_S_S_PiS0_S0_i_param_2,
	.param .u64 .ptr .align 1 _Z6vecAddPfS_S_S_PiS0_S0_i_param_3,
	.param .u64 .ptr .align 1 _Z6vecAddPfS_S_S_PiS0_S0_i_param_4,
	.param .u64 .ptr .align 1 _Z6vecAddPfS_S_S_PiS0_S0_i_param_5,
	.param .u64 .ptr .align 1 _Z6vecAddPfS_S_S_PiS0_S0_i_param_6,
	.param .u32 _Z6vecAddPfS_S_S_PiS0_S0_i_param_7
)
{
	.local .align 8 .b8 	__local_depot0[8];
	.reg .b64 	%SP;
	.reg .b64 	%SPL;
	.reg .pred 	%p<8>;
	.reg .b32 	%r<23>;
	.reg .b64 	%rd<9>;

	mov.u64 	%SPL, __local_depot0;
	cvta.local.u64 	%SP, %SPL;
	ld.param.u64 	%rd2, [_Z6vecAddPfS_S_S_PiS0_S0_i_param_5];
	ld.param.u32 	%r9, [_Z6vecAddPfS_S_S_PiS0_S0_i_param_7];
	add.u64 	%rd3, %SP, 0;
	add.u64 	%rd4, %SPL, 0;
	mov.u32 	%r10, %ctaid.x;
	mov.u32 	%r11, %ntid.x;
	mov.u32 	%r12, %tid.x;
	mad.lo.s32 	%r1, %r10, %r11, %r12;
	st.local.v2.u32 	[%rd4], {%r1, %r9};
	mov.u64 	%rd5, $str;
	cvta.global.u64 	%rd6, %rd5;
	{ // callseq 0, 0
	.param .b64 param0;
	st.param.b64 	[param0], %rd6;
	.param .b64 param1;
	st.param.b64 	[param1], %rd3;
	.param .b32 retval0;
	call.uni (retval0), 
	vprintf, 
	(
	param0, 
	param1
	);
	ld.param.b32 	%r13, [retval0];
	} // callseq 0
	setp.ge.s32 	%p1, %r1, %r9;
	setp.lt.s32 	%p2, %r9, 1;
	or.pred  	%p3, %p1, %p2;
	@%p3 bra 	$L__BB0_7;
	cvta.to.global.u64 	%rd7, %rd2;
	mul.wide.s32 	%rd8, %r1, 4;
	add.s64 	%rd1, %rd7, %rd8;
	and.b32  	%r2, %r9, 3;
	setp.lt.u32 	%p4, %r9, 4;
	@%p4 bra 	$L__BB0_4;
	and.b32  	%r15, %r9, 2147483644;
	neg.s32 	%r21, %r15;
$L__BB0_3:
	atom.global.add.u32 	%r16, [%rd1], 1;
	atom.global.add.u32 	%r17, [%rd1], 1;
	atom.global.add.u32 	%r18, [%rd1], 1;
	atom.global.add.u32 	%r19, [%rd1], 1;
	add.s32 	%r21, %r21, 4;
	setp.ne.s32 	%p5, %r21, 0;
	@%p5 bra 	$L__BB0_3;
$L__BB0_4:
	setp.eq.s32 	%p6, %r2, 0;
	@%p6 bra 	$L__BB0_7;
	neg.s32 	%r22, %r2;
$L__BB0_6:
	.pragma "nounroll";
	atom.global.add.u32 	%r20, [%rd1], 1;
	add.s32 	%r22, %r22, 1;
	setp.ne.s32 	%p7, %r22, 0;
	@%p7 bra 	$L__BB0_6;
$L__BB0_7:
	ret;

}


// ===== COMPILED SASS (sm_100) =====

	.target	sm_100

	.elftype	@"ET_EXEC"


//--------------------- .note.nv.tkinfo           --------------------------
	.section	.note.nv.tkinfo,"",@"SHT_NOTE"
	.sectionflags	@"SHF_NOTE_NV_TKINFO"
	.tkinfo
        /*0018*/ 	.word	0x00000002
        /*0030*/ 	.string	""
        /*0030*/ 	.string	"ptxas"
        /*0030*/ 	.string	"Cuda compilation tools, release 13.0, V13.0.88"
        /*0030*/ 	.string	"Build cuda_13.0.r13.0/compiler.36424714_0"
        /*0030*/ 	.string	"-arch sm_100 -m 64 "



//--------------------- .note.nv.cuinfo           --------------------------
	.section	.note.nv.cuinfo,"",@"SHT_NOTE"
	.sectionflags	@"SHF_NOTE_NV_CUINFO"
        /*0018*/ 	.short	0x0002
        /*001a*/ 	.short	0x0064
        /*001c*/ 	.short	0x0082
	.zero		2


//--------------------- .nv.info                  --------------------------
	.section	.nv.info,"",@"SHT_CUDA_INFO"
	.align	4


	//----- nvinfo : EIATTR_REGCOUNT
	.align		4
        /*0000*/ 	.byte	0x04, 0x2f
        /*0002*/ 	.short	(.L_2 - .L_1)
	.align		4
.L_1:
        /*0004*/ 	.word	index@(_Z6vecAddPfS_S_S_PiS0_S0_i)
        /*0008*/ 	.word	0x00000018


	//----- nvinfo : EIATTR_FRAME_SIZE
	.align		4
.L_2:
        /*000c*/ 	.byte	0x04, 0x11
        /*000e*/ 	.short	(.L_4 - .L_3)
	.align		4
.L_3:
        /*0010*/ 	.word	index@(_Z6vecAddPfS_S_S_PiS0_S0_i)
        /*0014*/ 	.word	0x00000008


	//----- nvinfo : EIATTR_MIN_STACK_SIZE
	.align		4
.L_4:
        /*0018*/ 	.byte	0x04, 0x12
        /*001a*/ 	.short	(.L_6 - .L_5)
	.align		4
.L_5:
        /*001c*/ 	.word	index@(_Z6vecAddPfS_S_S_PiS0_S0_i)
        /*0020*/ 	.word	0x00000008
.L_6:


//--------------------- .nv.compat                --------------------------
	.section	.nv.compat,"",@"SHT_CUDA_COMPAT_INFO"
	.align	4
        /*0000*/ 	.byte	0x02, 0x09, 0x00, 0x00, 0x02, 0x02, 0x01, 0x00, 0x02, 0x05, 0x05, 0x00, 0x03, 0x07, 0x01, 0x01
        /*0010*/ 	.byte	0x02, 0x03, 0x00, 0x00, 0x02, 0x06, 0x01, 0x00, 0x04, 0x0b, 0x08, 0x00, 0x09, 0x00, 0x00, 0x00
        /*0020*/ 	.byte	0x00, 0x00, 0x00, 0x00


//--------------------- .nv.info._Z6vecAddPfS_S_S_PiS0_S0_i --------------------------
	.section	.nv.info._Z6vecAddPfS_S_S_PiS0_S0_i,"",@"SHT_CUDA_INFO"
	.sectionflags	@""
	.align	4


	//----- nvinfo : EIATTR_CUDA_API_VERSION
	.align		4
        /*0000*/ 	.byte	0x04, 0x37
        /*0002*/ 	.short	(.L_8 - .L_7)
.L_7:
        /*0004*/ 	.word	0x00000082


	//----- nvinfo : EIATTR_KPARAM_INFO
	.align		4
.L_8:
        /*0008*/ 	.byte	0x04, 0x17
        /*000a*/ 	.short	(.L_10 - .L_9)
.L_9:
        /*000c*/ 	.word	0x00000000
        /*0010*/ 	.short	0x0007
        /*0012*/ 	.short	0x0038
        /*0014*/ 	.byte	0x00, 0xf0, 0x11, 0x00


	//----- nvinfo : EIATTR_KPARAM_INFO
	.align		4
.L_10:
        /*0018*/ 	.byte	0x04, 0x17
        /*001a*/ 	.short	(.L_12 - .L_11)
.L_11:
        /*001c*/ 	.word	0x00000000
        /*0020*/ 	.short	0x0006
        /*0022*/ 	.short	0x0030
        /*0024*/ 	.byte	0x00, 0xf5, 0x21, 0x00


	//----- nvinfo : EIATTR_KPARAM_INFO
	.align		4
.L_12:
        /*0028*/ 	.byte	0x04, 0x17
        /*002a*/ 	.short	(.L_14 - .L_13)
.L_13:
        /*002c*/ 	.word	0x00000000
        /*0030*/ 	.short	0x0005
        /*0032*/ 	.short	0x0028
        /*0034*/ 	.byte	0x00, 0xf5, 0x21, 0x00


	//----- nvinfo : EIATTR_KPARAM_INFO
	.align		4
.L_14:
        /*0038*/ 	.byte	0x04, 0x17
        /*003a*/ 	.short	(.L_16 - .L_15)
.L_15:
        /*003c*/ 	.word	0x00000000
        /*0040*/ 	.short	0x0004
        /*0042*/ 	.short	0x0020
        /*0044*/ 	.byte	0x00, 0xf5, 0x21, 0x00


	//----- nvinfo : EIATTR_KPARAM_INFO
	.align		4
.L_16:
        /*0048*/ 	.byte	0x04, 0x17
        /*004a*/ 	.short	(.L_18 - .L_17)
.L_17:
        /*004c*/ 	.word	0x00000000
        /*0050*/ 	.short	0x0003
        /*0052*/ 	.short	0x0018
        /*0054*/ 	.byte	0x00, 0xf5, 0x21, 0x00


	//----- nvinfo : EIATTR_KPARAM_INFO
	.align		4
.L_18:
        /*0058*/ 	.byte	0x04, 0x17
        /*005a*/ 	.short	(.L_20 - .L_19)
.L_19:
        /*005c*/ 	.word	0x00000000
        /*0060*/ 	.short	0x0002
        /*0062*/ 	.short	0x0010
        /*0064*/ 	.byte	0x00, 0xf5, 0x21, 0x00


	//----- nvinfo : EIATTR_KPARAM_INFO
	.align		4
.L_20:
        /*0068*/ 	.byte	0x04, 0x17
        /*006a*/ 	.short	(.L_22 - .L_21)
.L_21:
        /*006c*/ 	.word	0x00000000
        /*0070*/ 	.short	0x0001
        /*0072*/ 	.short	0x0008
        /*0074*/ 	.byte	0x00, 0xf5, 0x21, 0x00


	//----- nvinfo : EIATTR_KPARAM_INFO
	.align		4
.L_22:
        /*0078*/ 	.byte	0x04, 0x17
        /*007a*/ 	.short	(.L_24 - .L_23)
.L_23:
        /*007c*/ 	.word	0x00000000
        /*0080*/ 	.short	0x0000
        /*0082*/ 	.short	0x0000
        /*0084*/ 	.byte	0x00, 0xf5, 0x21, 0x00


	//----- nvinfo : EIATTR_SPARSE_MMA_MASK
	.align		4
.L_24:
        /*0088*/ 	.byte	0x03, 0x50
        /*008a*/ 	.short	0x0000


	//----- nvinfo : EIATTR_MAXREG_COUNT
	.align		4
        /*008c*/ 	.byte	0x03, 0x1b
        /*008e*/ 	.short	0x00ff


	//----- nvinfo : EIATTR_EXTERNS
	.align		4
        /*0090*/ 	.byte	0x04, 0x0f
        /*0092*/ 	.short	(.L_26 - .L_25)


	//   ....[0]....
	.align		4
.L_25:
        /*0094*/ 	.word	index@(vprintf)


	//----- nvinfo : EIATTR_MERCURY_ISA_VERSION
	.align		4
.L_26:
        /*0098*/ 	.byte	0x03, 0x5f
        /*009a*/ 	.short	0x0101


	//----- nvinfo : EIATTR_VRC_CTA_INIT_COUNT
	.align		4
        /*009c*/ 	.byte	0x02, 0x4a
	.zero		1
	.zero		1


	//----- nvinfo : EIATTR_SYSCALL_OFFSETS
	.align		4
        /*00a0*/ 	.byte	0x04, 0x46
        /*00a2*/ 	.short	(.L_28 - .L_27)


	//   ....[0]....
.L_27:
        /*00a4*/ 	.word	0x00000130


	//----- nvinfo : EIATTR_EXIT_INSTR_OFFSETS
	.align		4
.L_28:
        /*00a8*/ 	.byte	0x04, 0x1c
        /*00aa*/ 	.short	(.L_30 - .L_29)


	//   ....[0]....
.L_29:
        /*00ac*/ 	.word	0x00000170


	//   ....[1]....
        /*00b0*/ 	.word	0x000002a0


	//   ....[2]....
        /*00b4*/ 	.word	0x00000310


	//----- nvinfo : EIATTR_CRS_STACK_SIZE
	.align		4
.L_30:
        /*00b8*/ 	.byte	0x04, 0x1e
        /*00ba*/ 	.short	(.L_32 - .L_31)
.L_31:
        /*00bc*/ 	.word	0x00000000


	//----- nvinfo : EIATTR_CBANK_PARAM_SIZE
	.align		4
.L_32:
        /*00c0*/ 	.byte	0x03, 0x19
        /*00c2*/ 	.short	0x003c


	//----- nvinfo : EIATTR_PARAM_CBANK
	.align		4
        /*00c4*/ 	.byte	0x04, 0x0a
        /*00c6*/ 	.short	(.L_34 - .L_33)
	.align		4
.L_33:
        /*00c8*/ 	.word	index@(.nv.constant0._Z6vecAddPfS_S_S_PiS0_S0_i)
        /*00cc*/ 	.short	0x0380
        /*00ce*/ 	.short	0x003c


	//----- nvinfo : EIATTR_SW_WAR
	.align		4
.L_34:
        /*00d0*/ 	.byte	0x04, 0x36
        /*00d2*/ 	.short	(.L_36 - .L_35)
.L_35:
        /*00d4*/ 	.word	0x00000008
.L_36:


//--------------------- .nv.callgraph             --------------------------
	.section	.nv.callgraph,"",@"SHT_CUDA_CALLGRAPH"
	.align	4
	.sectionentsize	8
	.align		4
        /*0000*/ 	.word	0x00000000
	.align		4
        /*0004*/ 	.word	0xffffffff
	.align		4
        /*0008*/ 	.word	index@(_Z6vecAddPfS_S_S_PiS0_S0_i)
	.align		4
        /*000c*/ 	.word	index@(vprintf)
	.align		4
        /*0010*/ 	.word	0x00000000
	.align		4
        /*0014*/ 	.word	0xfffffffe
	.align		4
        /*0018*/ 	.word	0x00000000
	.align		4
        /*001c*/ 	.word	0xfffffffd
	.align		4
        /*0020*/ 	.word	0x00000000
	.align		4
        /*0024*/ 	.word	0xfffffffc


//--------------------- .nv.constant4             --------------------------
	.section	.nv.constant4,"a",@progbits
	.align	8
	.align		8
.nv.constant4:
        /*0000*/ 	.dword	vprintf
	.align		8
        /*0008*/ 	.dword	$str


//--------------------- .text._Z6vecAddPfS_S_S_PiS0_S0_i --------------------------
	.section	.text._Z6vecAddPfS_S_S_PiS0_S0_i,"ax",@progbits
	.align	128
        .global         _Z6vecAddPfS_S_S_PiS0_S0_i
        .type           _Z6vecAddPfS_S_S_PiS0_S0_i,@function
        .size           _Z6vecAddPfS_S_S_PiS0_S0_i,(.L_x_5 - _Z6vecAddPfS_S_S_PiS0_S0_i)
        .other          _Z6vecAddPfS_S_S_PiS0_S0_i,@"STO_CUDA_ENTRY STV_DEFAULT"
_Z6vecAddPfS_S_S_PiS0_S0_i:
.text._Z6vecAddPfS_S_S_PiS0_S0_i:
[----:B------:R-:W0:Y:S01]  /*0000*/  LDC R1, c[0x0][0x37c] ;  /* 0x0000df00ff017b82 */ /* 0x000e220000000800 */
[----:B------:R-:W1:Y:S01]  /*0010*/  S2R R5, SR_TID.X ;  /* 0x0000000000057919 */ /* 0x000e620000002100 */
[----:B------:R-:W2:Y:S06]  /*0020*/  LDCU UR5, c[0x0][0x2fc] ;  /* 0x00005f80ff0577ac */ /* 0x000eac0008000800 */
[----:B------:R-:W1:Y:S01]  /*0030*/  S2UR UR6, SR_CTAID.X ;  /* 0x00000000000679c3 */ /* 0x000e620000002500 */
[----:B0-----:R-:W-:Y:S01]  /*0040*/  VIADD R1, R1, 0xfffffff8 ;  /* 0xfffffff801017836 */ /* 0x001fe20000000000 */
[----:B------:R-:W-:Y:S01]  /*0050*/  MOV R0, 0x0 ;  /* 0x0000000000007802 */ /* 0x000fe20000000f00 */
[----:B------:R-:W0:Y:S01]  /*0060*/  LDCU UR4, c[0x0][0x2f8] ;  /* 0x00005f00ff0477ac */ /* 0x000e220008000800 */
[----:B------:R-:W3:Y:S04]  /*0070*/  LDCU.64 UR36, c[0x0][0x358] ;  /* 0x00006b00ff2477ac */ /* 0x000ee80008000a00 */
[----:B------:R-:W1:Y:S08]  /*0080*/  LDC R2, c[0x0][0x360] ;  /* 0x0000d800ff027b82 */ /* 0x000e700000000800 */
[----:B------:R-:W4:Y:S01]  /*0090*/  LDC R3, c[0x0][0x3b8] ;  /* 0x0000ee00ff037b82 */ /* 0x000f220000000800 */
[----:B0-----:R-:W-:-:S07]  /*00a0*/  IADD3 R6, P0, PT, R1, UR4, RZ ;  /* 0x0000000401067c10 */ /* 0x001fce000ff1e0ff */
[----:B------:R0:W5:Y:S01]  /*00b0*/  LDC.64 R8, c[0x4][R0] ;  /* 0x0100000000087b82 */ /* 0x0001620000000a00 */
[----:B--2---:R-:W-:Y:S02]  /*00c0*/  IMAD.X R7, RZ, RZ, UR5, P0 ;  /* 0x00000005ff077e24 */ /* 0x004fe400080e06ff */
[----:B-1----:R-:W-:Y:S01]  /*00d0*/  IMAD R2, R2, UR6, R5 ;  /* 0x0000000602027c24 */ /* 0x002fe2000f8e0205 */
[----:B------:R-:W1:Y:S04]  /*00e0*/  LDCU.64 UR6, c[0x4][0x8] ;  /* 0x01000100ff0677ac */ /* 0x000e680008000a00 */
[----:B----4-:R0:W-:Y:S01]  /*00f0*/  STL.64 [R1], R2 ;  /* 0x0000000201007387 */ /* 0x0101e20000100a00 */
[----:B-1----:R-:W-:Y:S02]  /*0100*/  IMAD.U32 R4, RZ, RZ, UR6 ;  /* 0x00000006ff047e24 */ /* 0x002fe4000f8e00ff */
[----:B0--3-5:R-:W-:-:S07]  /*0110*/  IMAD.U32 R5, RZ, RZ, UR7 ;  /* 0x00000007ff057e24 */ /* 0x029fce000f8e00ff */
[----:B------:R-:W-:-:S07]  /*0120*/  LEPC R20, `(.L_x_0) ;  /* 0x000000001014794e */ /* 0x000fce0000000000 */
[----:B------:R-:W-:Y:S05]  /*0130*/  CALL.ABS.NOINC R8 ;  /* 0x0000000008007343 */ /* 0x000fea0003c00000 */
.L_x_0:
[----:B------:R-:W0:Y:S02]  /*0140*/  LDC R7, c[0x0][0x3b8] ;  /* 0x0000ee00ff077b82 */ /* 0x000e240000000800 */
[----:B0-----:R-:W-:-:S04]  /*0150*/  ISETP.GE.AND P0, PT, R7, 0x1, PT ;  /* 0x000000010700780c */ /* 0x001fc80003f06270 */
[----:B------:R-:W-:-:S13]  /*0160*/  ISETP.GE.OR P0, PT, R2, R7, !P0 ;  /* 0x000000070200720c */ /* 0x000fda0004706670 */
[----:B------:R-:W-:Y:S05]  /*0170*/  @P0 EXIT ;  /* 0x000000000000094d */ /* 0x000fea0003800000 */
[----:B------:R-:W0:Y:S01]  /*0180*/  LDC.64 R4, c[0x0][0x3a8] ;  /* 0x0000ea00ff047b82 */ /* 0x000e220000000a00 */
[C---:B------:R-:W-:Y:S02]  /*0190*/  ISETP.GE.U32.AND P1, PT, R7.reuse, 0x4, PT ;  /* 0x000000040700780c */ /* 0x040fe40003f26070 */
[----:B------:R-:W-:-:S04]  /*01a0*/  LOP3.LUT R0, R7, 0x3, RZ, 0xc0, !PT ;  /* 0x0000000307007812 */ /* 0x000fc800078ec0ff */
[----:B------:R-:W-:Y:S01]  /*01b0*/  ISETP.NE.AND P0, PT, R0, RZ, PT ;  /* 0x000000ff0000720c */ /* 0x000fe20003f05270 */
[----:B0-----:R-:W-:-:S06]  /*01c0*/  IMAD.WIDE R2, R2, 0x4, R4 ;  /* 0x0000000402027825 */ /* 0x001fcc00078e0204 */
[----:B------:R-:W-:Y:S06]  /*01d0*/  @!P1 BRA `(.L_x_1) ;  /* 0x0000000000309947 */ /* 0x000fec0003800000 */
[----:B------:R-:W-:Y:S01]  /*01e0*/  LOP3.LUT R4, R7, 0x7ffffffc, RZ, 0xc0, !PT ;  /* 0x7ffffffc07047812 */ /* 0x000fe200078ec0ff */
[----:B------:R-:W-:Y:S01]  /*01f0*/  BSSY.RECONVERGENT B0, `(.L_x_1) ;  /* 0x000000a000007945 */ /* 0x000fe20003800200 */
[----:B------:R-:W-:Y:S02]  /*0200*/  IMAD.MOV.U32 R5, RZ, RZ, 0x1 ;  /* 0x00000001ff057424 */ /* 0x000fe400078e00ff */
[----:B------:R-:W-:-:S07]  /*0210*/  IADD3 R4, PT, PT, -R4, RZ, RZ ;  /* 0x000000ff04047210 */ /* 0x000fce0007ffe1ff */
.L_x_2:
[----:B------:R-:W-:Y:S01]  /*0220*/  VIADD R4, R4, 0x4 ;  /* 0x0000000404047836 */ /* 0x000fe20000000000 */
[----:B0-----:R0:W-:Y:S04]  /*0230*/  REDG.E.ADD.STRONG.GPU desc[UR36][R2.64], R5 ;  /* 0x000000050200798e */ /* 0x0011e8000c12e124 */
[----:B------:R-:W-:Y:S01]  /*0240*/  ISETP.NE.AND P1, PT, R4, RZ, PT ;  /* 0x000000ff0400720c */ /* 0x000fe20003f25270 */
[----:B------:R0:W-:Y:S04]  /*0250*/  REDG.E.ADD.STRONG.GPU desc[UR36][R2.64], R5 ;  /* 0x000000050200798e */ /* 0x0001e8000c12e124 */
[----:B------:R0:W-:Y:S04]  /*0260*/  REDG.E.ADD.STRONG.GPU desc[UR36][R2.64], R5 ;  /* 0x000000050200798e */ /* 0x0001e8000c12e124 */
[----:B------:R0:W-:Y:S04]  /*0270*/  REDG.E.ADD.STRONG.GPU desc[UR36][R2.64], R5 ;  /* 0x000000050200798e */ /* 0x0001e8000c12e124 */
[----:B------:R-:W-:Y:S05]  /*0280*/  @P1 BRA `(.L_x_2) ;  /* 0xfffffffc00e41947 */ /* 0x000fea000383ffff */
[----:B------:R-:W-:Y:S05]  /*0290*/  BSYNC.RECONVERGENT B0 ;  /* 0x0000000000007941 */ /* 0x000fea0003800200 */
.L_x_1:
[----:B------:R-:W-:Y:S05]  /*02a0*/  @!P0 EXIT ;  /* 0x000000000000894d */ /* 0x000fea0003800000 */
[----:B0-----:R-:W-:Y:S02]  /*02b0*/  HFMA2 R5, -RZ, RZ, 0, 5.9604644775390625e-08 ;  /* 0x00000001ff057431 */ /* 0x001fe400000001ff */
[----:B------:R-:W-:-:S07]  /*02c0*/  IMAD.MOV R0, RZ, RZ, -R0 ;  /* 0x000000ffff007224 */ /* 0x000fce00078e0a00 */
.L_x_3:
[----:B------:R-:W-:Y:S01]  /*02d0*/  VIADD R0, R0, 0x1 ;  /* 0x0000000100007836 */ /* 0x000fe20000000000 */
[----:B------:R0:W-:Y:S04]  /*02e0*/  REDG.E.ADD.STRONG.GPU desc[UR36][R2.64], R5 ;  /* 0x000000050200798e */ /* 0x0001e8000c12e124 */
[----:B------:R-:W-:-:S13]  /*02f0*/  ISETP.NE.AND P0, PT, R0, RZ, PT ;  /* 0x000000ff0000720c */ /* 0x000fda0003f05270 */
[----:B0-----:R-:W-:Y:S05]  /*0300*/  @P0 BRA `(.L_x_3) ;  /* 0xfffffffc00f00947 */ /* 0x001fea000383ffff */
[----:B------:R-:W-:Y:S05]  /*0310*/  EXIT ;  /* 0x000000000000794d */ /* 0x000fea0003800000 */
.L_x_4:
[----:B------:R-:W-:-:S00]  /*0320*/  BRA `(.L_x_4) ;  /* 0xfffffffc00fc7947 */ /* 0x000fc0000383ffff */
[----:B------:R-:W-:-:S00]  /*0330*/  NOP ;  /* 0x0000000000007918 */ /* 0x000fc00000000000 */
        /* <DEDUP_REMOVED lines=12> */
.L_x_5:


//--------------------- .nv.global.init           --------------------------
	.section	.nv.global.init,"aw",@progbits
.nv.global.init:
	.type		$str,@object
	.size		$str,(.L_0 - $str)
$str:
        /*0000*/ 	.byte	0x69, 0x64, 0x3a, 0x20, 0x20, 0x20, 0x25, 0x64, 0x20, 0x20, 0x20, 0x20, 0x4e, 0x3a, 0x20, 0x20
        /*0010*/ 	.byte	0x25, 0x64, 0x20, 0x0a, 0x00
.L_0:


//--------------------- .nv.shared.reserved.0     --------------------------
	.section	.nv.shared.reserved.0,"aw",@nobits
	.weak		__nv_reservedSMEM_offset_0_alias
	.size		__nv_reservedSMEM_offset_0_alias, 0, 64
	.other		__nv_reservedSMEM_offset_0_alias,@"STO_CUDA_RESERVED_SHARED STV_DEFAULT"
__nv_reservedSMEM_offset_0_alias:
	.zero		0
	.zero		64


//--------------------- .nv.constant0._Z6vecAddPfS_S_S_PiS0_S0_i --------------------------
	.section	.nv.constant0._Z6vecAddPfS_S_S_PiS0_S0_i,"a",@progbits
	.sectionflags	@""
	.align	4
.nv.constant0._Z6vecAddPfS_S_S_PiS0_S0_i:
	.zero		956


//--------------------- SYMBOLS --------------------------

	.type		.nv.reservedSmem.offset0,@object
	.size		.nv.reservedSmem.offset0,0x4
	.type		vprintf,@function
